	.headerflags	@"EF_CUDA_TEXMODE_UNIFIED EF_CUDA_64BIT_ADDRESS EF_CUDA_ACCELERATORS EF_CUDA_SM90 EF_CUDA_VIRTUAL_SM(EF_CUDA_SM90)"
	.elftype	@"ET_EXEC"


//--------------------- .nv.info                  --------------------------
	.section	.nv.info,"",@"SHT_CUDA_INFO"
	.align	4


	//----- nvinfo : EIATTR_REGCOUNT
	.align		4
        /*0000*/ 	.byte	0x04, 0x2f
        /*0002*/ 	.short	(.L_3 - .L_2)
	.align		4
.L_2:
        /*0004*/ 	.word	index@(triton_poi_fused__native_batch_norm_legit_no_training_relu_51)
        /*0008*/ 	.word	0x00000020


	//----- nvinfo : EIATTR_MIN_STACK_SIZE
	.align		4
.L_3:
        /*000c*/ 	.byte	0x04, 0x12
        /*000e*/ 	.short	(.L_5 - .L_4)
	.align		4
.L_4:
        /*0010*/ 	.word	index@(triton_poi_fused__native_batch_norm_legit_no_training_relu_51)
        /*0014*/ 	.word	0x00000000


	//----- nvinfo : EIATTR_FRAME_SIZE
	.align		4
.L_5:
        /*0018*/ 	.byte	0x04, 0x11
        /*001a*/ 	.short	(.L_7 - .L_6)
	.align		4
.L_6:
        /*001c*/ 	.word	index@(triton_poi_fused__native_batch_norm_legit_no_training_relu_51)
        /*0020*/ 	.word	0x00000000


	//----- nvinfo : EIATTR_MIN_STACK_SIZE
	.align		4
.L_7:
        /*0024*/ 	.byte	0x04, 0x12
        /*0026*/ 	.short	(.L_9 - .L_8)
	.align		4
.L_8:
        /*0028*/ 	.word	index@(triton_poi_fused__native_batch_norm_legit_no_training_relu_51)
        /*002c*/ 	.word	0x00000000
.L_9:


//--------------------- .nv.info.triton_poi_fused__native_batch_norm_legit_no_training_relu_51 --------------------------
	.section	.nv.info.triton_poi_fused__native_batch_norm_legit_no_training_relu_51,"",@"SHT_CUDA_INFO"
	.sectionflags	@""
	.align	4


	//----- nvinfo : EIATTR_CUDA_API_VERSION
	.align		4
        /*0000*/ 	.byte	0x04, 0x37
        /*0002*/ 	.short	(.L_11 - .L_10)
.L_10:
        /*0004*/ 	.word	0x0000007c


	//----- nvinfo : EIATTR_KPARAM_INFO
	.align		4
.L_11:
        /*0008*/ 	.byte	0x04, 0x17
        /*000a*/ 	.short	(.L_13 - .L_12)
.L_12:
        /*000c*/ 	.word	0x00000000
        /*0010*/ 	.short	0x0007
        /*0012*/ 	.short	0x0034
        /*0014*/ 	.byte	0x00, 0xf0, 0x11, 0x00


	//----- nvinfo : EIATTR_KPARAM_INFO
	.align		4
.L_13:
        /*0018*/ 	.byte	0x04, 0x17
        /*001a*/ 	.short	(.L_15 - .L_14)
.L_14:
        /*001c*/ 	.word	0x00000000
        /*0020*/ 	.short	0x0006
        /*0022*/ 	.short	0x0030
        /*0024*/ 	.byte	0x00, 0xf0, 0x11, 0x00


	//----- nvinfo : EIATTR_KPARAM_INFO
	.align		4
.L_15:
        /*0028*/ 	.byte	0x04, 0x17
        /*002a*/ 	.short	(.L_17 - .L_16)
.L_16:
        /*002c*/ 	.word	0x00000000
        /*0030*/ 	.short	0x0005
        /*0032*/ 	.short	0x0028
        /*0034*/ 	.byte	0x00, 0xf4, 0x21, 0x00


	//----- nvinfo : EIATTR_KPARAM_INFO
	.align		4
.L_17:
        /*0038*/ 	.byte	0x04, 0x17
        /*003a*/ 	.short	(.L_19 - .L_18)
.L_18:
        /*003c*/ 	.word	0x00000000
        /*0040*/ 	.short	0x0004
        /*0042*/ 	.short	0x0020
        /*0044*/ 	.byte	0x00, 0xf4, 0x21, 0x00


	//----- nvinfo : EIATTR_KPARAM_INFO
	.align		4
.L_19:
        /*0048*/ 	.byte	0x04, 0x17
        /*004a*/ 	.short	(.L_21 - .L_20)
.L_20:
        /*004c*/ 	.word	0x00000000
        /*0050*/ 	.short	0x0003
        /*0052*/ 	.short	0x0018
        /*0054*/ 	.byte	0x00, 0xf4, 0x21, 0x00


	//----- nvinfo : EIATTR_KPARAM_INFO
	.align		4
.L_21:
        /*0058*/ 	.byte	0x04, 0x17
        /*005a*/ 	.short	(.L_23 - .L_22)
.L_22:
        /*005c*/ 	.word	0x00000000
        /*0060*/ 	.short	0x0002
        /*0062*/ 	.short	0x0010
        /*0064*/ 	.byte	0x00, 0xf4, 0x21, 0x00


	//----- nvinfo : EIATTR_KPARAM_INFO
	.align		4
.L_23:
        /*0068*/ 	.byte	0x04, 0x17
        /*006a*/ 	.short	(.L_25 - .L_24)
.L_24:
        /*006c*/ 	.word	0x00000000
        /*0070*/ 	.short	0x0001
        /*0072*/ 	.short	0x0008
        /*0074*/ 	.byte	0x00, 0xf4, 0x21, 0x00


	//----- nvinfo : EIATTR_KPARAM_INFO
	.align		4
.L_25:
        /*0078*/ 	.byte	0x04, 0x17
        /*007a*/ 	.short	(.L_27 - .L_26)
.L_26:
        /*007c*/ 	.word	0x00000000
        /*0080*/ 	.short	0x0000
        /*0082*/ 	.short	0x0000
        /*0084*/ 	.byte	0x00, 0xf4, 0x21, 0x00


	//----- nvinfo : EIATTR_SPARSE_MMA_MASK
	.align		4
.L_27:
        /*0088*/ 	.byte	0x03, 0x50
        /*008a*/ 	.short	0x0000


	//----- nvinfo : EIATTR_MAXREG_COUNT
	.align		4
        /*008c*/ 	.byte	0x03, 0x1b
        /*008e*/ 	.short	0x00ff


	//----- nvinfo : EIATTR_EXIT_INSTR_OFFSETS
	.align		4
        /*0090*/ 	.byte	0x04, 0x1c
        /*0092*/ 	.short	(.L_29 - .L_28)


	//   ....[0]....
.L_28:
        /*0094*/ 	.word	0x00000bd0


	//   ....[1]....
        /*0098*/ 	.word	0x00000ca0


	//----- nvinfo : EIATTR_REQNTID
	.align		4
.L_29:
        /*009c*/ 	.byte	0x04, 0x10
        /*009e*/ 	.short	(.L_31 - .L_30)
.L_30:
        /*00a0*/ 	.word	0x00000080
        /*00a4*/ 	.word	0x00000001
        /*00a8*/ 	.word	0x00000001


	//----- nvinfo : EIATTR_CBANK_PARAM_SIZE
	.align		4
.L_31:
        /*00ac*/ 	.byte	0x03, 0x19
        /*00ae*/ 	.short	0x0038


	//----- nvinfo : EIATTR_PARAM_CBANK
	.align		4
        /*00b0*/ 	.byte	0x04, 0x0a
        /*00b2*/ 	.short	(.L_33 - .L_32)
	.align		4
.L_32:
        /*00b4*/ 	.word	index@(.nv.constant0.triton_poi_fused__native_batch_norm_legit_no_training_relu_51)
        /*00b8*/ 	.short	0x0210
        /*00ba*/ 	.short	0x0038


	//----- nvinfo : EIATTR_SW_WAR
	.align		4
.L_33:
        /*00bc*/ 	.byte	0x04, 0x36
        /*00be*/ 	.short	(.L_35 - .L_34)
.L_34:
        /*00c0*/ 	.word	0x00000008
.L_35:


//--------------------- .nv.callgraph             --------------------------
	.section	.nv.callgraph,"",@"SHT_CUDA_CALLGRAPH"
	.align	4
	.sectionentsize	8
	.align		4
        /*0000*/ 	.word	0x00000000
	.align		4
        /*0004*/ 	.word	0xffffffff
	.align		4
        /*0008*/ 	.word	0x00000000
	.align		4
        /*000c*/ 	.word	0xfffffffe
	.align		4
        /*0010*/ 	.word	0x00000000
	.align		4
        /*0014*/ 	.word	0xfffffffd
	.align		4
        /*0018*/ 	.word	0x00000000
	.align		4
        /*001c*/ 	.word	0xfffffffc


//--------------------- .nv.constant4             --------------------------
	.section	.nv.constant4,"a",@progbits
	.align	8
	.align		8
.nv.constant4:
        /*0000*/ 	.dword	_$_str
	.align		8
        /*0008*/ 	.dword	_$_str_$_2


//--------------------- .text.triton_poi_fused__native_batch_norm_legit_no_training_relu_51 --------------------------
	.section	.text.triton_poi_fused__native_batch_norm_legit_no_training_relu_51,"ax",@progbits
	.sectionflags	@"SHF_BARRIERS=1"
	.align	128
        .global         triton_poi_fused__native_batch_norm_legit_no_training_relu_51
        .type           triton_poi_fused__native_batch_norm_legit_no_training_relu_51,@function
        .size           triton_poi_fused__native_batch_norm_legit_no_training_relu_51,(.L_x_1 - triton_poi_fused__native_batch_norm_legit_no_training_relu_51)
        .other          triton_poi_fused__native_batch_norm_legit_no_training_relu_51,@"STO_CUDA_ENTRY STV_DEFAULT"
triton_poi_fused__native_batch_norm_legit_no_training_relu_51:
.text.triton_poi_fused__native_batch_norm_legit_no_training_relu_51:
[----:B------:R-:W0:Y:S01]  /*0000*/  LDC R1, c[0x0][0x28] ;  /* 0x00000a00ff017b82 */ /* 0x000e220000000800 */
[----:B------:R-:W1:Y:S07]  /*0010*/  S2R R2, SR_CTAID.Y ;  /* 0x0000000000027919 */ /* 0x000e6e0000002600 */
[----:B------:R-:W2:Y:S01]  /*0020*/  LDC.64 R8, c[0x0][0x220] ;  /* 0x00008800ff087b82 */ /* 0x000ea20000000a00 */
[----:B------:R-:W-:Y:S01]  /*0030*/  CS2R R6, SRZ ;  /* 0x0000000000067805 */ /* 0x000fe2000001ff00 */
[----:B------:R-:W-:Y:S01]  /*0040*/  ULDC.64 UR6, c[0x0][0x208] ;  /* 0x0000820000067ab9 */ /* 0x000fe20000000a00 */
[----:B------:R-:W3:Y:S01]  /*0050*/  S2R R10, SR_TID.X ;  /* 0x00000000000a7919 */ /* 0x000ee20000002100 */
[----:B------:R-:W4:Y:S04]  /*0060*/  S2R R11, SR_CTAID.X ;  /* 0x00000000000b7919 */ /* 0x000f280000002500 */
[----:B------:R-:W5:Y:S08]  /*0070*/  LDC.64 R24, c[0x0][0x210] ;  /* 0x00008400ff187b82 */ /* 0x000f700000000a00 */
[----:B------:R-:W4:Y:S01]  /*0080*/  LDC.64 R26, c[0x0][0x218] ;  /* 0x00008600ff1a7b82 */ /* 0x000f220000000a00 */
[----:B-1----:R-:W-:-:S02]  /*0090*/  IMAD.SHL.U32 R2, R2, 0x20, RZ ;  /* 0x0000002002027824 */ /* 0x002fc400078e00ff */
[----:B---3--:R-:W-:-:S05]  /*00a0*/  IMAD.SHL.U32 R3, R10, 0x4, RZ ;  /* 0x000000040a037824 */ /* 0x008fca00078e00ff */
[----:B------:R-:W-:-:S04]  /*00b0*/  LOP3.LUT R20, R2, 0x1c, R3, 0xf8, !PT ;  /* 0x0000001c02147812 */ /* 0x000fc800078ef803 */
[C---:B------:R-:W-:Y:S01]  /*00c0*/  ISETP.GE.AND P0, PT, R20.reuse, 0x300, PT ;  /* 0x000003001400780c */ /* 0x040fe20003f06270 */
[----:B------:R-:W-:-:S05]  /*00d0*/  IMAD.HI R0, R20, 0x2aaaaaab, RZ ;  /* 0x2aaaaaab14007827 */ /* 0x000fca00078e02ff */
[----:B------:R-:W-:-:S04]  /*00e0*/  SHF.R.U32.HI R5, RZ, 0x1f, R0 ;  /* 0x0000001fff057819 */ /* 0x000fc80000011600 */
[----:B------:R-:W-:Y:S02]  /*00f0*/  LEA.HI.SX32 R13, R0, R5, 0x1b ;  /* 0x00000005000d7211 */ /* 0x000fe400078fdaff */
[----:B------:R-:W-:-:S03]  /*0100*/  CS2R R4, SRZ ;  /* 0x0000000000047805 */ /* 0x000fc6000001ff00 */
[----:B------:R-:W-:-:S04]  /*0110*/  IMAD R20, R13, -0xc0, R20 ;  /* 0xffffff400d147824 */ /* 0x000fc800078e0214 */
[----:B--2---:R-:W-:-:S05]  /*0120*/  IMAD.WIDE R8, R20, 0x4, R8 ;  /* 0x0000000414087825 */ /* 0x004fca00078e0208 */
[----:B------:R1:W2:Y:S01]  /*0130*/  @!P0 LDG.E.EL.128 R4, desc[UR6][R8.64] ;  /* 0x0000000608048981 */ /* 0x0002a2000c2e1d00 */
[----:B------:R-:W-:Y:S01]  /*0140*/  SHF.R.U32.HI R21, RZ, 0x3, R10 ;  /* 0x00000003ff157819 */ /* 0x000fe2000001160a */
[----:B----4-:R-:W-:Y:S01]  /*0150*/  IMAD.SHL.U32 R0, R11, 0x20, RZ ;  /* 0x000000200b007824 */ /* 0x010fe200078e00ff */
[----:B------:R-:W-:Y:S01]  /*0160*/  CS2R R14, SRZ ;  /* 0x00000000000e7805 */ /* 0x000fe2000001ff00 */
[----:B------:R-:W-:Y:S01]  /*0170*/  IMAD R13, R13, 0x9300, R20 ;  /* 0x000093000d0d7824 */ /* 0x000fe200078e0214 */
[----:B------:R-:W-:Y:S02]  /*0180*/  SGXT.U32 R21, R21, 0x4 ;  /* 0x000000041515781a */ /* 0x000fe40000000000 */
[----:B------:R-:W-:Y:S01]  /*0190*/  CS2R R18, SRZ ;  /* 0x0000000000127805 */ /* 0x000fe2000001ff00 */
[----:B0-----:R-:W-:Y:S01]  /*01a0*/  IMAD.WIDE R26, R20, 0x4, R26 ;  /* 0x00000004141a7825 */ /* 0x001fe200078e021a */
[----:B------:R-:W-:Y:S02]  /*01b0*/  LOP3.LUT R10, R0, R21, RZ, 0xfc, !PT ;  /* 0x00000015000a7212 */ /* 0x000fe400078efcff */
[----:B-1----:R-:W-:-:S02]  /*01c0*/  CS2R R8, SRZ ;  /* 0x0000000000087805 */ /* 0x002fc4000001ff00 */
[----:B------:R-:W-:Y:S02]  /*01d0*/  LOP3.LUT R11, R0, 0x10, R21, 0xfe, !PT ;  /* 0x00000010000b7812 */ /* 0x000fe400078efe15 */
[C---:B------:R-:W-:Y:S01]  /*01e0*/  ISETP.LT.AND P1, PT, R10.reuse, 0xc4, !P0 ;  /* 0x000000c40a00780c */ /* 0x040fe20004721270 */
[--C-:B------:R-:W-:Y:S01]  /*01f0*/  IMAD R23, R10, 0xc0, R13.reuse ;  /* 0x000000c00a177824 */ /* 0x100fe200078e020d */
[C---:B------:R-:W-:Y:S01]  /*0200*/  ISETP.LT.AND P2, PT, R11.reuse, 0xc4, !P0 ;  /* 0x000000c40b00780c */ /* 0x040fe20004741270 */
[----:B------:R-:W-:Y:S01]  /*0210*/  IMAD R17, R11, 0xc0, R13 ;  /* 0x000000c00b117824 */ /* 0x000fe200078e020d */
[----:B------:R-:W-:Y:S01]  /*0220*/  CS2R R10, SRZ ;  /* 0x00000000000a7805 */ /* 0x000fe2000001ff00 */
[----:B-----5:R-:W-:Y:S01]  /*0230*/  IMAD.WIDE R22, R23, 0x4, R24 ;  /* 0x0000000417167825 */ /* 0x020fe200078e0218 */
[----:B------:R-:W-:-:S03]  /*0240*/  CS2R R12, SRZ ;  /* 0x00000000000c7805 */ /* 0x000fc6000001ff00 */
[----:B------:R-:W-:Y:S01]  /*0250*/  IMAD.WIDE R24, R17, 0x4, R24 ;  /* 0x0000000411187825 */ /* 0x000fe200078e0218 */
[----:B------:R-:W-:Y:S02]  /*0260*/  CS2R R16, SRZ ;  /* 0x0000000000107805 */ /* 0x000fe4000001ff00 */
[----:B------:R0:W3:Y:S04]  /*0270*/  @!P0 LDG.E.EL.128 R12, desc[UR6][R26.64] ;  /* 0x000000061a0c8981 */ /* 0x0000e8000c2e1d00 */
[----:B------:R1:W3:Y:S04]  /*0280*/  @P1 LDG.E.EL.128 R8, desc[UR6][R22.64] ;  /* 0x0000000616081981 */ /* 0x0002e8000c2e1d00 */
[----:B------:R4:W5:Y:S01]  /*0290*/  @P2 LDG.E.EL.128 R16, desc[UR6][R24.64] ;  /* 0x0000000618102981 */ /* 0x000962000c2e1d00 */
[----:B0-----:R-:W0:Y:S01]  /*02a0*/  LDC.64 R26, c[0x0][0x228] ;  /* 0x00008a00ff1a7b82 */ /* 0x001e220000000a00 */
[----:B--2---:R-:W-:-:S04]  /*02b0*/  FADD R4, R4, 0.0010000000474974513054 ;  /* 0x3a83126f04047421 */ /* 0x004fc80000000000 */
[----:B------:R-:W2:Y:S01]  /*02c0*/  MUFU.SQRT R28, R4 ;  /* 0x00000004001c7308 */ /* 0x000ea20000002000 */
[----:B-1----:R-:W-:Y:S01]  /*02d0*/  FADD R23, R7, 0.0010000000474974513054 ;  /* 0x3a83126f07177421 */ /* 0x002fe20000000000 */
[----:B------:R-:W-:Y:S01]  /*02e0*/  FADD R6, R6, 0.0010000000474974513054 ;  /* 0x3a83126f06067421 */ /* 0x000fe20000000000 */
[----:B------:R-:W-:-:S05]  /*02f0*/  FADD R5, R5, 0.0010000000474974513054 ;  /* 0x3a83126f05057421 */ /* 0x000fca0000000000 */
[----:B----4-:R-:W1:Y:S01]  /*0300*/  MUFU.SQRT R24, R6 ;  /* 0x0000000600187308 */ /* 0x010e620000002000 */
[----:B--2---:R-:W-:-:S07]  /*0310*/  FSETP.GT.AND P6, PT, R28, 8.50705917302346158658e+37, PT ;  /* 0x7e8000001c00780b */ /* 0x004fce0003fc4000 */
[----:B------:R-:W2:Y:S01]  /*0320*/  MUFU.SQRT R23, R23 ;  /* 0x0000001700177308 */ /* 0x000ea20000002000 */
[----:B------:R-:W-:Y:S01]  /*0330*/  FSETP.GEU.AND P1, PT, R28, 1.175494350822287508e-38, PT ;  /* 0x008000001c00780b */ /* 0x000fe20003f2e000 */
[----:B------:R-:W-:-:S06]  /*0340*/  IMAD.MOV.U32 R7, RZ, RZ, 0x3e800000 ;  /* 0x3e800000ff077424 */ /* 0x000fcc00078e00ff */
[----:B------:R4:W0:Y:S01]  /*0350*/  MUFU.SQRT R29, R5 ;  /* 0x00000005001d7308 */ /* 0x0008220000002000 */
[----:B-1----:R-:W-:Y:S01]  /*0360*/  FSETP.GT.AND P4, PT, R24, 8.50705917302346158658e+37, PT ;  /* 0x7e8000001800780b */ /* 0x002fe20003f84000 */
[----:B------:R-:W-:Y:S01]  /*0370*/  @P6 FMUL R28, R28, 0.25 ;  /* 0x3e8000001c1c6820 */ /* 0x000fe20000400000 */
[----:B----4-:R-:W-:Y:S02]  /*0380*/  FSEL R5, R7, 1, P6 ;  /* 0x3f80000007057808 */ /* 0x010fe40003000000 */
[----:B--2---:R-:W-:Y:S01]  /*0390*/  FSETP.GT.AND P6, PT, R23, 8.50705917302346158658e+37, PT ;  /* 0x7e8000001700780b */ /* 0x004fe20003fc4000 */
[----:B------:R-:W-:Y:S01]  /*03a0*/  @!P1 FMUL R28, R28, 16777216 ;  /* 0x4b8000001c1c9820 */ /* 0x000fe20000400000 */
[----:B------:R-:W-:Y:S01]  /*03b0*/  FSETP.GEU.AND P5, PT, R24, 1.175494350822287508e-38, PT ;  /* 0x008000001800780b */ /* 0x000fe20003fae000 */
[----:B------:R-:W-:Y:S01]  /*03c0*/  @!P1 FMUL R5, R5, 16777216 ;  /* 0x4b80000005059820 */ /* 0x000fe20000400000 */
[----:B0-----:R-:W-:Y:S02]  /*03d0*/  FSETP.GT.AND P2, PT, R29, 8.50705917302346158658e+37, PT ;  /* 0x7e8000001d00780b */ /* 0x001fe40003f44000 */
[----:B------:R-:W-:-:S02]  /*03e0*/  FSETP.GEU.AND P1, PT, R23, 1.175494350822287508e-38, PT ;  /* 0x008000001700780b */ /* 0x000fc40003f2e000 */
[----:B------:R-:W-:Y:S01]  /*03f0*/  FSETP.GEU.AND P3, PT, R29, 1.175494350822287508e-38, PT ;  /* 0x008000001d00780b */ /* 0x000fe20003f6e000 */
[C---:B---3--:R-:W-:Y:S01]  /*0400*/  FADD R22, -R12.reuse, R8 ;  /* 0x000000080c167221 */ /* 0x048fe20000000100 */
[----:B-----5:R-:W-:Y:S01]  /*0410*/  FADD R16, -R12, R16 ;  /* 0x000000100c107221 */ /* 0x020fe20000000100 */
[----:B------:R-:W-:Y:S01]  /*0420*/  @P4 FMUL R24, R24, 0.25 ;  /* 0x3e80000018184820 */ /* 0x000fe20000400000 */
[----:B------:R-:W-:Y:S01]  /*0430*/  FADD R12, -R13, R9 ;  /* 0x000000090d0c7221 */ /* 0x000fe20000000100 */
[----:B------:R-:W-:Y:S01]  /*0440*/  @P6 FMUL R23, R23, 0.25 ;  /* 0x3e80000017176820 */ /* 0x000fe20000400000 */
[----:B------:R-:W0:Y:S01]  /*0450*/  LDC.64 R8, c[0x0][0x230] ;  /* 0x00008c00ff087b82 */ /* 0x000e220000000a00 */
[----:B------:R-:W-:Y:S02]  /*0460*/  @!P5 FMUL R24, R24, 16777216 ;  /* 0x4b8000001818d820 */ /* 0x000fe40000400000 */
[----:B------:R-:W-:Y:S02]  /*0470*/  @P2 FMUL R29, R29, 0.25 ;  /* 0x3e8000001d1d2820 */ /* 0x000fe40000400000 */
[----:B------:R-:W-:-:S02]  /*0480*/  @!P1 FMUL R23, R23, 16777216 ;  /* 0x4b80000017179820 */ /* 0x000fc40000400000 */
[----:B------:R-:W-:Y:S01]  /*0490*/  @!P3 FMUL R29, R29, 16777216 ;  /* 0x4b8000001d1db820 */ /* 0x000fe20000400000 */
[----:B------:R-:W1:Y:S01]  /*04a0*/  MUFU.RCP R6, R28 ;  /* 0x0000001c00067308 */ /* 0x000e620000001000 */
[----:B------:R-:W-:Y:S01]  /*04b0*/  FADD R17, -R13, R17 ;  /* 0x000000110d117221 */ /* 0x000fe20000000100 */
[C---:B------:R-:W-:Y:S01]  /*04c0*/  FADD R13, -R14.reuse, R10 ;  /* 0x0000000a0e0d7221 */ /* 0x040fe20000000100 */
[----:B------:R-:W-:-:S05]  /*04d0*/  FADD R18, -R14, R18 ;  /* 0x000000120e127221 */ /* 0x000fca0000000100 */
[----:B------:R2:W3:Y:S01]  /*04e0*/  MUFU.RCP R4, R29 ;  /* 0x0000001d00047308 */ /* 0x0004e20000001000 */
[----:B------:R-:W-:Y:S01]  /*04f0*/  FADD R14, -R15, R11 ;  /* 0x0000000b0f0e7221 */ /* 0x000fe20000000100 */
[----:B------:R-:W-:-:S06]  /*0500*/  FSEL R25, R7, 1, P2 ;  /* 0x3f80000007197808 */ /* 0x000fcc0001000000 */
[----:B------:R-:W4:Y:S01]  /*0510*/  MUFU.RCP R24, R24 ;  /* 0x0000001800187308 */ /* 0x000f220000001000 */
[----:B------:R-:W-:-:S07]  /*0520*/  FSEL R11, R7, 1, P4 ;  /* 0x3f800000070b7808 */ /* 0x000fce0002000000 */
[----:B------:R-:W5:Y:S01]  /*0530*/  MUFU.RCP R23, R23 ;  /* 0x0000001700177308 */ /* 0x000f620000001000 */
[----:B------:R-:W-:Y:S01]  /*0540*/  FSEL R10, R7, 1, P6 ;  /* 0x3f800000070a7808 */ /* 0x000fe20003000000 */
[----:B------:R-:W-:Y:S01]  /*0550*/  @!P3 FMUL R25, R25, 16777216 ;  /* 0x4b8000001919b820 */ /* 0x000fe20000400000 */
[----:B------:R-:W-:-:S03]  /*0560*/  @!P5 FMUL R11, R11, 16777216 ;  /* 0x4b8000000b0bd820 */ /* 0x000fc60000400000 */
[----:B------:R-:W-:Y:S01]  /*0570*/  @!P1 FMUL R10, R10, 16777216 ;  /* 0x4b8000000a0a9820 */ /* 0x000fe20000400000 */
[----:B------:R-:W-:Y:S01]  /*0580*/  FADD R19, -R15, R19 ;  /* 0x000000130f137221 */ /* 0x000fe20000000100 */
[----:B--2---:R-:W-:-:S04]  /*0590*/  IMAD.WIDE R28, R20, 0x4, R26 ;  /* 0x00000004141c7825 */ /* 0x004fc800078e021a */
[----:B-1----:R-:W-:Y:S01]  /*05a0*/  FMUL R15, R6, R5 ;  /* 0x00000005060f7220 */ /* 0x002fe20000400000 */
[----:B---3--:R-:W-:Y:S01]  /*05b0*/  FMUL R25, R4, R25 ;  /* 0x0000001904197220 */ /* 0x008fe20000400000 */
[----:B----4-:R-:W-:Y:S01]  /*05c0*/  FMUL R24, R24, R11 ;  /* 0x0000000b18187220 */ /* 0x010fe20000400000 */
[----:B0-----:R-:W-:Y:S01]  /*05d0*/  IMAD.WIDE R26, R20, 0x4, R8 ;  /* 0x00000004141a7825 */ /* 0x001fe200078e0208 */
[----:B------:R-:W-:Y:S02]  /*05e0*/  CS2R R4, SRZ ;  /* 0x0000000000047805 */ /* 0x000fe4000001ff00 */
[----:B------:R-:W-:Y:S01]  /*05f0*/  CS2R R6, SRZ ;  /* 0x0000000000067805 */ /* 0x000fe2000001ff00 */
[----:B-----5:R-:W-:Y:S01]  /*0600*/  FMUL R23, R23, R10 ;  /* 0x0000000a17177220 */ /* 0x020fe20000400000 */
[----:B------:R-:W-:Y:S02]  /*0610*/  CS2R R8, SRZ ;  /* 0x0000000000087805 */ /* 0x000fe4000001ff00 */
[----:B------:R-:W-:-:S02]  /*0620*/  CS2R R10, SRZ ;  /* 0x00000000000a7805 */ /* 0x000fc4000001ff00 */
[----:B------:R-:W2:Y:S04]  /*0630*/  @!P0 LDG.E.EL.128 R4, desc[UR6][R28.64] ;  /* 0x000000061c048981 */ /* 0x000ea8000c2e1d00 */
[----:B------:R0:W2:Y:S01]  /*0640*/  @!P0 LDG.E.EL.128 R8, desc[UR6][R26.64] ;  /* 0x000000061a088981 */ /* 0x0000a2000c2e1d00 */
[----:B------:R-:W0:Y:S01]  /*0650*/  S2R R20, SR_TID.X ;  /* 0x0000000000147919 */ /* 0x000e220000002100 */
[----:B------:R-:W1:Y:S01]  /*0660*/  S2UR UR5, SR_CgaCtaId ;  /* 0x00000000000579c3 */ /* 0x000e620000008800 */
[C---:B------:R-:W-:Y:S01]  /*0670*/  FMUL R17, R25.reuse, R17 ;  /* 0x0000001119117220 */ /* 0x040fe20000400000 */
[----:B------:R-:W-:Y:S01]  /*0680*/  FMUL R12, R25, R12 ;  /* 0x0000000c190c7220 */ /* 0x000fe20000400000 */
[C---:B------:R-:W-:Y:S01]  /*0690*/  FMUL R25, R15.reuse, R16 ;  /* 0x000000100f197220 */ /* 0x040fe20000400000 */
[----:B------:R-:W-:Y:S01]  /*06a0*/  UMOV UR4, 0x400 ;  /* 0x0000040000047882 */ /* 0x000fe20000000000 */
[----:B------:R-:W-:Y:S01]  /*06b0*/  FMUL R15, R15, R22 ;  /* 0x000000160f0f7220 */ /* 0x000fe20000400000 */
[----:B------:R-:W-:Y:S01]  /*06c0*/  FMUL R13, R24, R13 ;  /* 0x0000000d180d7220 */ /* 0x000fe20000400000 */
[----:B------:R-:W-:Y:S01]  /*06d0*/  FMUL R14, R23, R14 ;  /* 0x0000000e170e7220 */ /* 0x000fe20000400000 */
[----:B-1----:R-:W-:Y:S01]  /*06e0*/  UPRMT UR4, UR5, 0x654, UR4 ;  /* 0x0000065405047896 */ /* 0x002fe20008000004 */
[----:B0-----:R-:W-:-:S04]  /*06f0*/  SHF.L.U32 R26, R20, 0x7, RZ ;  /* 0x00000007141a7819 */ /* 0x001fc800000006ff */
[----:B------:R-:W-:-:S04]  /*0700*/  LOP3.LUT R16, R26, 0x380, RZ, 0xc0, !PT ;  /* 0x000003801a107812 */ /* 0x000fc800078ec0ff */
[C---:B------:R-:W-:Y:S02]  /*0710*/  LOP3.LUT R22, R16.reuse, 0x20, RZ, 0xfc, !PT ;  /* 0x0000002010167812 */ /* 0x040fe400078efcff */
[C---:B------:R-:W-:Y:S02]  /*0720*/  LOP3.LUT R26, R16.reuse, 0x40, RZ, 0xfc, !PT ;  /* 0x00000040101a7812 */ /* 0x040fe400078efcff */
[----:B------:R-:W-:Y:S02]  /*0730*/  LOP3.LUT R27, R16, 0x60, RZ, 0xfc, !PT ;  /* 0x00000060101b7812 */ /* 0x000fe400078efcff */
[----:B------:R-:W-:-:S04]  /*0740*/  SHF.R.U32.HI R20, RZ, 0x1, R20 ;  /* 0x00000001ff147819 */ /* 0x000fc80000011614 */
[----:B------:R-:W-:Y:S02]  /*0750*/  LOP3.LUT R20, R20, 0x3c, RZ, 0xc0, !PT ;  /* 0x0000003c14147812 */ /* 0x000fe400078ec0ff */
[----:B------:R-:W-:Y:S01]  /*0760*/  LOP3.LUT R0, R0, 0x1c, R3, 0xf8, !PT ;  /* 0x0000001c00007812 */ /* 0x000fe200078ef803 */
[-CC-:B--2---:R-:W-:Y:S01]  /*0770*/  FFMA R15, R15, R4.reuse, R8.reuse ;  /* 0x000000040f0f7223 */ /* 0x184fe20000000008 */
[----:B------:R-:W-:Y:S01]  /*0780*/  FFMA R4, R25, R4, R8 ;  /* 0x0000000419047223 */ /* 0x000fe20000000008 */
[C---:B------:R-:W-:Y:S02]  /*0790*/  LOP3.LUT R25, R16.reuse, R21, RZ, 0xfc, !PT ;  /* 0x0000001510197212 */ /* 0x040fe400078efcff */
[----:B------:R-:W-:Y:S01]  /*07a0*/  LEA.HI R8, R16, UR4, RZ, 0x1d ;  /* 0x0000000410087c11 */ /* 0x000fe2000f8fe8ff */
[----:B------:R-:W-:Y:S01]  /*07b0*/  FFMA R12, R12, R5, R9 ;  /* 0x000000050c0c7223 */ /* 0x000fe20000000009 */
[----:B------:R-:W-:Y:S01]  /*07c0*/  LEA.HI R16, R22, UR4, RZ, 0x1d ;  /* 0x0000000416107c11 */ /* 0x000fe2000f8fe8ff */
[--C-:B------:R-:W-:Y:S01]  /*07d0*/  FFMA R13, R13, R6, R10.reuse ;  /* 0x000000060d0d7223 */ /* 0x100fe2000000000a */
[----:B------:R-:W-:Y:S01]  /*07e0*/  LEA.HI R22, R26, UR4, RZ, 0x1d ;  /* 0x000000041a167c11 */ /* 0x000fe2000f8fe8ff */
[----:B------:R-:W-:Y:S01]  /*07f0*/  FFMA R14, R14, R7, R11 ;  /* 0x000000070e0e7223 */ /* 0x000fe2000000000b */
[----:B------:R-:W-:Y:S01]  /*0800*/  LEA.HI R26, R27, UR4, RZ, 0x1d ;  /* 0x000000041b1a7c11 */ /* 0x000fe2000f8fe8ff */
[----:B------:R-:W-:Y:S01]  /*0810*/  FMUL R27, R24, R18 ;  /* 0x00000012181b7220 */ /* 0x000fe20000400000 */
[----:B------:R-:W-:Y:S01]  /*0820*/  FMUL R18, R23, R19 ;  /* 0x0000001317127220 */ /* 0x000fe20000400000 */
[----:B------:R-:W-:Y:S01]  /*0830*/  FSETP.GEU.AND P3, PT, R15, RZ, PT ;  /* 0x000000ff0f00720b */ /* 0x000fe20003f6e000 */
[----:B------:R-:W-:Y:S01]  /*0840*/  FFMA R17, R17, R5, R9 ;  /* 0x0000000511117223 */ /* 0x000fe20000000009 */
[----:B------:R-:W-:Y:S01]  /*0850*/  FSETP.GEU.AND P2, PT, R12, RZ, PT ;  /* 0x000000ff0c00720b */ /* 0x000fe20003f4e000 */
[----:B------:R-:W-:Y:S01]  /*0860*/  FFMA R27, R27, R6, R10 ;  /* 0x000000061b1b7223 */ /* 0x000fe2000000000a */
[----:B------:R-:W-:Y:S01]  /*0870*/  FSETP.GEU.AND P1, PT, R13, RZ, PT ;  /* 0x000000ff0d00720b */ /* 0x000fe20003f2e000 */
[----:B------:R-:W-:Y:S01]  /*0880*/  FFMA R18, R18, R7, R11 ;  /* 0x0000000712127223 */ /* 0x000fe2000000000b */
[----:B------:R-:W-:Y:S01]  /*0890*/  FSETP.GEU.AND P0, PT, R14, RZ, PT ;  /* 0x000000ff0e00720b */ /* 0x000fe20003f0e000 */
[----:B------:R-:W-:Y:S01]  /*08a0*/  IMAD R8, R25, 0x4, R8 ;  /* 0x0000000419087824 */ /* 0x000fe200078e0208 */
[----:B------:R-:W-:Y:S01]  /*08b0*/  FSEL R15, R15, RZ, P3 ;  /* 0x000000ff0f0f7208 */ /* 0x000fe20001800000 */
[----:B------:R-:W-:Y:S01]  /*08c0*/  IMAD R16, R25, 0x4, R16 ;  /* 0x0000000419107824 */ /* 0x000fe200078e0210 */
[----:B------:R-:W-:-:S02]  /*08d0*/  FSEL R5, R12, RZ, P2 ;  /* 0x000000ff0c057208 */ /* 0x000fc40001000000 */
[----:B------:R-:W-:Y:S01]  /*08e0*/  FSETP.GEU.AND P3, PT, R4, RZ, PT ;  /* 0x000000ff0400720b */ /* 0x000fe20003f6e000 */
[----:B------:R-:W-:Y:S01]  /*08f0*/  IMAD R22, R25, 0x4, R22 ;  /* 0x0000000419167824 */ /* 0x000fe200078e0216 */
[----:B------:R-:W-:Y:S02]  /*0900*/  FSEL R13, R13, RZ, P1 ;  /* 0x000000ff0d0d7208 */ /* 0x000fe40000800000 */
[----:B------:R-:W-:Y:S02]  /*0910*/  FSETP.GEU.AND P2, PT, R17, RZ, PT ;  /* 0x000000ff1100720b */ /* 0x000fe40003f4e000 */
[----:B------:R-:W-:Y:S02]  /*0920*/  FSEL R14, R14, RZ, P0 ;  /* 0x000000ff0e0e7208 */ /* 0x000fe40000000000 */
[----:B------:R-:W-:Y:S02]  /*0930*/  FSETP.GEU.AND P1, PT, R27, RZ, PT ;  /* 0x000000ff1b00720b */ /* 0x000fe40003f2e000 */
[----:B------:R-:W-:-:S02]  /*0940*/  LEA R25, R25, R26, 0x2 ;  /* 0x0000001a19197211 */ /* 0x000fc400078e10ff */
[----:B------:R-:W-:Y:S01]  /*0950*/  FSETP.GEU.AND P0, PT, R18, RZ, PT ;  /* 0x000000ff1200720b */ /* 0x000fe20003f0e000 */
[----:B------:R-:W-:Y:S01]  /*0960*/  STS [R8], R15 ;  /* 0x0000000f08007388 */ /* 0x000fe20000000800 */
[----:B------:R-:W-:Y:S02]  /*0970*/  FSEL R9, R4, RZ, P3 ;  /* 0x000000ff04097208 */ /* 0x000fe40001800000 */
[----:B------:R-:W-:Y:S01]  /*0980*/  FSEL R17, R17, RZ, P2 ;  /* 0x000000ff11117208 */ /* 0x000fe20001000000 */
[----:B------:R-:W-:Y:S01]  /*0990*/  STS [R16+0x80], R5 ;  /* 0x0000800510007388 */ /* 0x000fe20000000800 */
[----:B------:R-:W-:Y:S02]  /*09a0*/  FSEL R27, R27, RZ, P1 ;  /* 0x000000ff1b1b7208 */ /* 0x000fe40000800000 */
[----:B------:R-:W-:Y:S01]  /*09b0*/  FSEL R18, R18, RZ, P0 ;  /* 0x000000ff12127208 */ /* 0x000fe20000000000 */
[----:B------:R-:W-:Y:S04]  /*09c0*/  STS [R22+0x100], R13 ;  /* 0x0001000d16007388 */ /* 0x000fe80000000800 */
[----:B------:R-:W-:Y:S04]  /*09d0*/  STS [R25+0x180], R14 ;  /* 0x0001800e19007388 */ /* 0x000fe80000000800 */
[----:B------:R0:W-:Y:S04]  /*09e0*/  STS [R8+0x40], R9 ;  /* 0x0000400908007388 */ /* 0x0001e80000000800 */
[----:B------:R-:W-:Y:S04]  /*09f0*/  STS [R16+0xc0], R17 ;  /* 0x0000c01110007388 */ /* 0x000fe80000000800 */
[----:B------:R-:W-:Y:S01]  /*0a00*/  STS [R22+0x140], R27 ;  /* 0x0001401b16007388 */ /* 0x000fe20000000800 */
[----:B------:R-:W-:Y:S01]  /*0a10*/  LOP3.LUT R10, R3, 0x1fc, RZ, 0xc0, !PT ;  /* 0x000001fc030a7812 */ /* 0x000fe200078ec0ff */
[----:B------:R-:W-:Y:S01]  /*0a20*/  VIADD R7, R20, UR4 ;  /* 0x0000000414077c36 */ /* 0x000fe20008000000 */
[----:B------:R-:W-:Y:S01]  /*0a30*/  LOP3.LUT R11, R2, R21, RZ, 0xfc, !PT ;  /* 0x00000015020b7212 */ /* 0x000fe200078efcff */
[----:B------:R-:W-:Y:S01]  /*0a40*/  STS [R25+0x1c0], R18 ;  /* 0x0001c01219007388 */ /* 0x000fe20000000800 */
[----:B0-----:R-:W0:Y:S01]  /*0a50*/  LDC.64 R8, c[0x0][0x238] ;  /* 0x00008e00ff087b82 */ /* 0x001e220000000a00 */
[----:B------:R-:W-:-:S07]  /*0a60*/  IMAD R14, R10, 0x4, R7 ;  /* 0x000000040a0e7824 */ /* 0x000fce00078e0207 */
[----:B------:R-:W-:Y:S01]  /*0a70*/  BAR.SYNC.DEFER_BLOCKING 0x0 ;  /* 0x0000000000007b1d */ /* 0x000fe20000010000 */
[----:B------:R-:W-:-:S05]  /*0a80*/  IMAD.HI R12, R11, 0x2aaaaaab, RZ ;  /* 0x2aaaaaab0b0c7827 */ /* 0x000fca00078e02ff */
[----:B------:R-:W-:Y:S01]  /*0a90*/  SHF.R.U32.HI R13, RZ, 0x1f, R12 ;  /* 0x0000001fff0d7819 */ /* 0x000fe2000001160c */
[----:B------:R-:W-:Y:S04]  /*0aa0*/  LDS R4, [R14] ;  /* 0x000000000e047984 */ /* 0x000fe80000000800 */
[----:B------:R-:W-:Y:S04]  /*0ab0*/  LDS R5, [R14+0x4] ;  /* 0x000004000e057984 */ /* 0x000fe80000000800 */
[----:B------:R-:W-:Y:S04]  /*0ac0*/  LDS R6, [R14+0x8] ;  /* 0x000008000e067984 */ /* 0x000fe80000000800 */
[----:B------:R-:W1:Y:S01]  /*0ad0*/  LDS R7, [R14+0xc] ;  /* 0x00000c000e077984 */ /* 0x000e620000000800 */
[----:B------:R-:W-:-:S02]  /*0ae0*/  LEA.HI.SX32 R12, R12, R13, 0x1b ;  /* 0x0000000d0c0c7211 */ /* 0x000fc400078fdaff */
[----:B------:R-:W-:Y:S02]  /*0af0*/  ISETP.GE.AND P0, PT, R0, 0xc4, PT ;  /* 0x000000c40000780c */ /* 0x000fe40003f06270 */
[----:B------:R-:W-:Y:S01]  /*0b00*/  LOP3.LUT R21, R2, 0x10, R21, 0xfe, !PT ;  /* 0x0000001002157812 */ /* 0x000fe200078efe15 */
[----:B------:R-:W-:Y:S01]  /*0b10*/  IMAD R3, R12, -0xc0, R11 ;  /* 0xffffff400c037824 */ /* 0x000fe200078e020b */
[----:B------:R-:W-:Y:S02]  /*0b20*/  LOP3.LUT R13, R10, 0x200, RZ, 0xfc, !PT ;  /* 0x000002000a0d7812 */ /* 0x000fe400078efcff */
[----:B------:R-:W-:Y:S01]  /*0b30*/  ISETP.LT.AND P1, PT, R11, 0x300, !P0 ;  /* 0x000003000b00780c */ /* 0x000fe20004721270 */
[----:B------:R-:W-:Y:S01]  /*0b40*/  IMAD R3, R3, 0xc4, R0 ;  /* 0x000000c403037824 */ /* 0x000fe200078e0200 */
[----:B------:R-:W-:Y:S02]  /*0b50*/  ISETP.LT.AND P0, PT, R21, 0x300, !P0 ;  /* 0x000003001500780c */ /* 0x000fe40004701270 */
[----:B------:R-:W-:Y:S01]  /*0b60*/  SHF.R.U32.HI R13, RZ, 0x3, R13 ;  /* 0x00000003ff0d7819 */ /* 0x000fe2000001160d */
[----:B------:R-:W-:-:S03]  /*0b70*/  IMAD R3, R12, 0x62000, R3 ;  /* 0x000620000c037824 */ /* 0x000fc600078e0203 */
[----:B------:R-:W-:Y:S01]  /*0b80*/  LOP3.LUT R13, R13, 0x7c, RZ, 0xc0, !PT ;  /* 0x0000007c0d0d7812 */ /* 0x000fe200078ec0ff */
[----:B0-----:R-:W-:-:S03]  /*0b90*/  IMAD.WIDE R2, R3, 0x4, R8 ;  /* 0x0000000403027825 */ /* 0x001fc600078e0208 */
[----:B------:R-:W-:-:S05]  /*0ba0*/  IADD3 R13, R13, UR4, RZ ;  /* 0x000000040d0d7c10 */ /* 0x000fca000fffe0ff */
[----:B------:R-:W-:Y:S01]  /*0bb0*/  IMAD R13, R10, 0x4, R13 ;  /* 0x000000040a0d7824 */ /* 0x000fe200078e020d */
[----:B-1----:R0:W-:Y:S02]  /*0bc0*/  @P1 STG.E.128 desc[UR6][R2.64], R4 ;  /* 0x0000000402001986 */ /* 0x0021e4000c101d06 */
[----:B0-----:R-:W-:Y:S05]  /*0bd0*/  @!P0 EXIT ;  /* 0x000000000000894d */ /* 0x001fea0003800000 */
[----:B0-----:R-:W-:Y:S01]  /*0be0*/  LDS R4, [R13+0x800] ;  /* 0x000800000d047984 */ /* 0x001fe20000000800 */
[----:B------:R-:W-:-:S03]  /*0bf0*/  IMAD.HI R2, R21, 0x2aaaaaab, RZ ;  /* 0x2aaaaaab15027827 */ /* 0x000fc600078e02ff */
[----:B------:R-:W-:Y:S02]  /*0c00*/  LDS R5, [R13+0x804] ;  /* 0x000804000d057984 */ /* 0x000fe40000000800 */
[----:B------:R-:W-:Y:S02]  /*0c10*/  SHF.R.U32.HI R3, RZ, 0x1f, R2 ;  /* 0x0000001fff037819 */ /* 0x000fe40000011602 */
[----:B------:R-:W-:Y:S02]  /*0c20*/  LDS R6, [R13+0x808] ;  /* 0x000808000d067984 */ /* 0x000fe40000000800 */
[----:B------:R-:W-:Y:S02]  /*0c30*/  LEA.HI.SX32 R2, R2, R3, 0x1b ;  /* 0x0000000302027211 */ /* 0x000fe400078fdaff */
[----:B------:R-:W0:Y:S03]  /*0c40*/  LDS R7, [R13+0x80c] ;  /* 0x00080c000d077984 */ /* 0x000e260000000800 */
[----:B------:R-:W-:-:S04]  /*0c50*/  IMAD R21, R2, -0xc0, R21 ;  /* 0xffffff4002157824 */ /* 0x000fc800078e0215 */
[----:B------:R-:W-:-:S04]  /*0c60*/  IMAD R21, R21, 0xc4, R0 ;  /* 0x000000c415157824 */ /* 0x000fc800078e0200 */
[----:B------:R-:W-:-:S04]  /*0c70*/  IMAD R21, R2, 0x62000, R21 ;  /* 0x0006200002157824 */ /* 0x000fc800078e0215 */
[----:B------:R-:W-:-:S05]  /*0c80*/  IMAD.WIDE R8, R21, 0x4, R8 ;  /* 0x0000000415087825 */ /* 0x000fca00078e0208 */
[----:B0-----:R-:W-:Y:S01]  /*0c90*/  STG.E.128 desc[UR6][R8.64], R4 ;  /* 0x0000000408007986 */ /* 0x001fe2000c101d06 */
[----:B------:R-:W-:Y:S05]  /*0ca0*/  EXIT ;  /* 0x000000000000794d */ /* 0x000fea0003800000 */
.L_x_0:
[----:B------:R-:W-:-:S00]  /*0cb0*/  BRA `(.L_x_0) ;  /* 0xfffffffc00fc7947 */ /* 0x000fc0000383ffff */
[----:B------:R-:W-:-:S00]  /*0cc0*/  NOP ;  /* 0x0000000000007918 */ /* 0x000fc00000000000 */
        /* <DEDUP_REMOVED lines=11> */
.L_x_1:


//--------------------- .nv.global.init           --------------------------
	.section	.nv.global.init,"aw",@progbits
.nv.global.init:
	.type		_$_str,@object
	.size		_$_str,(_$_str_$_2 - _$_str)
_$_str:
        /*0000*/ 	.byte	0x5f, 0x5f, 0x43, 0x55, 0x44, 0x41, 0x5f, 0x46, 0x54, 0x5a, 0x00
	.type		_$_str_$_2,@object
	.size		_$_str_$_2,(.L_1 - _$_str_$_2)
_$_str_$_2:
        /*000b*/ 	.byte	0x5f, 0x5f, 0x43, 0x55, 0x44, 0x41, 0x5f, 0x50, 0x52, 0x45, 0x43, 0x5f, 0x53, 0x51, 0x52, 0x54
        /*001b*/ 	.byte	0x00
.L_1:


//--------------------- .nv.shared.triton_poi_fused__native_batch_norm_legit_no_training_relu_51 --------------------------
	.section	.nv.shared.triton_poi_fused__native_batch_norm_legit_no_training_relu_51,"aw",@nobits
	.sectionflags	@""
	.align	16
	.zero		1024


//--------------------- .nv.constant0.triton_poi_fused__native_batch_norm_legit_no_training_relu_51 --------------------------
	.section	.nv.constant0.triton_poi_fused__native_batch_norm_legit_no_training_relu_51,"a",@progbits
	.sectionflags	@""
	.align	4
.nv.constant0.triton_poi_fused__native_batch_norm_legit_no_training_relu_51:
	.zero		584
